//
// Generated by NVIDIA NVVM Compiler
//
// Compiler Build ID: CL-36424714
// Cuda compilation tools, release 13.0, V13.0.88
// Based on NVVM 20.0.0
//

.version 9.0
.target sm_100
.address_size 64

	// .globl	_Z12helloFromGPUv
.extern .func  (.param .b32 func_retval0) vprintf
(
	.param .b64 vprintf_param_0,
	.param .b64 vprintf_param_1
)
;
.global .align 1 .b8 $str[36] = {72, 101, 108, 108, 111, 32, 119, 111, 114, 108, 100, 32, 102, 114, 111, 109, 32, 71, 80, 85, 32, 98, 121, 32, 116, 104, 114, 101, 97, 100, 32, 37, 100, 46, 10};

.visible .entry _Z12helloFromGPUv()
{
	.local .align 8 .b8 	__local_depot0[8];
	.reg .b64 	%SP;
	.reg .b64 	%SPL;
	.reg .b32 	%r<4>;
	.reg .b64 	%rd<5>;

	mov.u64 	%SPL, __local_depot0;
	cvta.local.u64 	%SP, %SPL;
	add.u64 	%rd1, %SP, 0;
	add.u64 	%rd2, %SPL, 0;
	mov.u32 	%r1, %tid.x;
	st.local.u32 	[%rd2], %r1;
	mov.u64 	%rd3, $str;
	cvta.global.u64 	%rd4, %rd3;
	{ // callseq 0, 0
	.param .b64 param0;
	st.param.b64 	[param0], %rd4;
	.param .b64 param1;
	st.param.b64 	[param1], %rd1;
	.param .b32 retval0;
	call.uni (retval0), 
	vprintf, 
	(
	param0, 
	param1
	);
	ld.param.b32 	%r2, [retval0];
	} // callseq 0
	ret;

}


// ===== COMPILED SASS (sm_100) =====

	.target	sm_100

	.elftype	@"ET_EXEC"


//--------------------- .note.nv.tkinfo           --------------------------
	.section	.note.nv.tkinfo,"",@"SHT_NOTE"
	.sectionflags	@"SHF_NOTE_NV_TKINFO"
	.tkinfo
        /*0018*/ 	.word	0x00000002
        /*0030*/ 	.string	""
        /*0030*/ 	.string	"ptxas"
        /*0030*/ 	.string	"Cuda compilation tools, release 13.0, V13.0.88"
        /*0030*/ 	.string	"Build cuda_13.0.r13.0/compiler.36424714_0"
        /*0030*/ 	.string	"-arch sm_100 -m 64 "



//--------------------- .note.nv.cuinfo           --------------------------
	.section	.note.nv.cuinfo,"",@"SHT_NOTE"
	.sectionflags	@"SHF_NOTE_NV_CUINFO"
        /*0018*/ 	.short	0x0002
        /*001a*/ 	.short	0x0064
        /*001c*/ 	.short	0x0082
	.zero		2


//--------------------- .nv.info                  --------------------------
	.section	.nv.info,"",@"SHT_CUDA_INFO"
	.align	4


	//----- nvinfo : EIATTR_REGCOUNT
	.align		4
        /*0000*/ 	.byte	0x04, 0x2f
        /*0002*/ 	.short	(.L_2 - .L_1)
	.align		4
.L_1:
        /*0004*/ 	.word	index@(_Z12helloFromGPUv)
        /*0008*/ 	.word	0x00000018


	//----- nvinfo : EIATTR_FRAME_SIZE
	.align		4
.L_2:
        /*000c*/ 	.byte	0x04, 0x11
        /*000e*/ 	.short	(.L_4 - .L_3)
	.align		4
.L_3:
        /*0010*/ 	.word	index@(_Z12helloFromGPUv)
        /*0014*/ 	.word	0x00000008


	//----- nvinfo : EIATTR_MIN_STACK_SIZE
	.align		4
.L_4:
        /*0018*/ 	.byte	0x04, 0x12
        /*001a*/ 	.short	(.L_6 - .L_5)
	.align		4
.L_5:
        /*001c*/ 	.word	index@(_Z12helloFromGPUv)
        /*0020*/ 	.word	0x00000008
.L_6:


//--------------------- .nv.compat                --------------------------
	.section	.nv.compat,"",@"SHT_CUDA_COMPAT_INFO"
	.align	4
        /*0000*/ 	.byte	0x02, 0x09, 0x00, 0x00, 0x02, 0x02, 0x01, 0x00, 0x02, 0x05, 0x05, 0x00, 0x03, 0x07, 0x01, 0x01
        /*0010*/ 	.byte	0x02, 0x03, 0x00, 0x00, 0x02, 0x06, 0x01, 0x00, 0x04, 0x0b, 0x08, 0x00, 0x09, 0x00, 0x00, 0x00
        /*0020*/ 	.byte	0x00, 0x00, 0x00, 0x00


//--------------------- .nv.info._Z12helloFromGPUv --------------------------
	.section	.nv.info._Z12helloFromGPUv,"",@"SHT_CUDA_INFO"
	.sectionflags	@""
	.align	4


	//----- nvinfo : EIATTR_CUDA_API_VERSION
	.align		4
        /*0000*/ 	.byte	0x04, 0x37
        /*0002*/ 	.short	(.L_8 - .L_7)
.L_7:
        /*0004*/ 	.word	0x00000082


	//----- nvinfo : EIATTR_SPARSE_MMA_MASK
	.align		4
.L_8:
        /*0008*/ 	.byte	0x03, 0x50
        /*000a*/ 	.short	0x0000


	//----- nvinfo : EIATTR_MAXREG_COUNT
	.align		4
        /*000c*/ 	.byte	0x03, 0x1b
        /*000e*/ 	.short	0x00ff


	//----- nvinfo : EIATTR_EXTERNS
	.align		4
        /*0010*/ 	.byte	0x04, 0x0f
        /*0012*/ 	.short	(.L_10 - .L_9)


	//   ....[0]....
	.align		4
.L_9:
        /*0014*/ 	.word	index@(vprintf)


	//----- nvinfo : EIATTR_MERCURY_ISA_VERSION
	.align		4
.L_10:
        /*0018*/ 	.byte	0x03, 0x5f
        /*001a*/ 	.short	0x0101


	//----- nvinfo : EIATTR_VRC_CTA_INIT_COUNT
	.align		4
        /*001c*/ 	.byte	0x02, 0x4a
	.zero		1
	.zero		1


	//----- nvinfo : EIATTR_SYSCALL_OFFSETS
	.align		4
        /*0020*/ 	.byte	0x04, 0x46
        /*0022*/ 	.short	(.L_12 - .L_11)


	//   ....[0]....
.L_11:
        /*0024*/ 	.word	0x000000e0


	//----- nvinfo : EIATTR_EXIT_INSTR_OFFSETS
	.align		4
.L_12:
        /*0028*/ 	.byte	0x04, 0x1c
        /*002a*/ 	.short	(.L_14 - .L_13)


	//   ....[0]....
.L_13:
        /*002c*/ 	.word	0x000000f0


	//----- nvinfo : EIATTR_SW_WAR
	.align		4
.L_14:
        /*0030*/ 	.byte	0x04, 0x36
        /*0032*/ 	.short	(.L_16 - .L_15)
.L_15:
        /*0034*/ 	.word	0x00000008
.L_16:


//--------------------- .nv.callgraph             --------------------------
	.section	.nv.callgraph,"",@"SHT_CUDA_CALLGRAPH"
	.align	4
	.sectionentsize	8
	.align		4
        /*0000*/ 	.word	0x00000000
	.align		4
        /*0004*/ 	.word	0xffffffff
	.align		4
        /*0008*/ 	.word	index@(_Z12helloFromGPUv)
	.align		4
        /*000c*/ 	.word	index@(vprintf)
	.align		4
        /*0010*/ 	.word	0x00000000
	.align		4
        /*0014*/ 	.word	0xfffffffe
	.align		4
        /*0018*/ 	.word	0x00000000
	.align		4
        /*001c*/ 	.word	0xfffffffd
	.align		4
        /*0020*/ 	.word	0x00000000
	.align		4
        /*0024*/ 	.word	0xfffffffc


//--------------------- .nv.constant4             --------------------------
	.section	.nv.constant4,"a",@progbits
	.align	8
	.align		8
.nv.constant4:
        /*0000*/ 	.dword	vprintf
	.align		8
        /*0008*/ 	.dword	$str


//--------------------- .text._Z12helloFromGPUv   --------------------------
	.section	.text._Z12helloFromGPUv,"ax",@progbits
	.align	128
        .global         _Z12helloFromGPUv
        .type           _Z12helloFromGPUv,@function
        .size           _Z12helloFromGPUv,(.L_x_2 - _Z12helloFromGPUv)
        .other          _Z12helloFromGPUv,@"STO_CUDA_ENTRY STV_DEFAULT"
_Z12helloFromGPUv:
.text._Z12helloFromGPUv:
[----:B------:R-:W0:Y:S01]  /*0000*/  LDC R1, c[0x0][0x37c] ;  /* 0x0000df00ff017b82 */ /* 0x000e220000000800 */
[----:B------:R-:W1:Y:S01]  /*0010*/  S2R R8, SR_TID.X ;  /* 0x0000000000087919 */ /* 0x000e620000002100 */
[----:B0-----:R-:W-:Y:S01]  /*0020*/  VIADD R1, R1, 0xfffffff8 ;  /* 0xfffffff801017836 */ /* 0x001fe20000000000 */
[----:B------:R-:W-:Y:S01]  /*0030*/  MOV R0, 0x0 ;  /* 0x0000000000007802 */ /* 0x000fe20000000f00 */
[----:B------:R-:W0:Y:S04]  /*0040*/  LDCU UR4, c[0x0][0x2f8] ;  /* 0x00005f00ff0477ac */ /* 0x000e280008000800 */
[----:B------:R2:W3:Y:S01]  /*0050*/  LDC.64 R2, c[0x4][R0] ;  /* 0x0100000000027b82 */ /* 0x0004e20000000a00 */
[----:B------:R-:W4:Y:S01]  /*0060*/  LDCU.64 UR6, c[0x4][0x8] ;  /* 0x01000100ff0677ac */ /* 0x000f220008000a00 */
[----:B------:R-:W5:Y:S01]  /*0070*/  LDCU UR5, c[0x0][0x2fc] ;  /* 0x00005f80ff0577ac */ /* 0x000f620008000800 */
[----:B0-----:R-:W-:Y:S01]  /*0080*/  IADD3 R6, P0, PT, R1, UR4, RZ ;  /* 0x0000000401067c10 */ /* 0x001fe2000ff1e0ff */
[----:B----4-:R-:W-:Y:S01]  /*0090*/  IMAD.U32 R4, RZ, RZ, UR6 ;  /* 0x00000006ff047e24 */ /* 0x010fe2000f8e00ff */
[----:B------:R-:W-:-:S03]  /*00a0*/  MOV R5, UR7 ;  /* 0x0000000700057c02 */ /* 0x000fc60008000f00 */
[----:B-----5:R-:W-:Y:S01]  /*00b0*/  IMAD.X R7, RZ, RZ, UR5, P0 ;  /* 0x00000005ff077e24 */ /* 0x020fe200080e06ff */
[----:B-1----:R2:W-:Y:S07]  /*00c0*/  STL [R1], R8 ;  /* 0x0000000801007387 */ /* 0x0025ee0000100800 */
[----:B------:R-:W-:-:S07]  /*00d0*/  LEPC R20, `(.L_x_0) ;  /* 0x000000001014794e */ /* 0x000fce0000000000 */
[----:B--23--:R-:W-:Y:S05]  /*00e0*/  CALL.ABS.NOINC R2 ;  /* 0x0000000002007343 */ /* 0x00cfea0003c00000 */
.L_x_0:
[----:B------:R-:W-:Y:S05]  /*00f0*/  EXIT ;  /* 0x000000000000794d */ /* 0x000fea0003800000 */
.L_x_1:
[----:B------:R-:W-:-:S00]  /*0100*/  BRA `(.L_x_1) ;  /* 0xfffffffc00fc7947 */ /* 0x000fc0000383ffff */
[----:B------:R-:W-:-:S00]  /*0110*/  NOP ;  /* 0x0000000000007918 */ /* 0x000fc00000000000 */
        /* <DEDUP_REMOVED lines=14> */
.L_x_2:


//--------------------- .nv.global.init           --------------------------
	.section	.nv.global.init,"aw",@progbits
.nv.global.init:
	.type		$str,@object
	.size		$str,(.L_0 - $str)
$str:
        /*0000*/ 	.byte	0x48, 0x65, 0x6c, 0x6c, 0x6f, 0x20, 0x77, 0x6f, 0x72, 0x6c, 0x64, 0x20, 0x66, 0x72, 0x6f, 0x6d
        /*0010*/ 	.byte	0x20, 0x47, 0x50, 0x55, 0x20, 0x62, 0x79, 0x20, 0x74, 0x68, 0x72, 0x65, 0x61, 0x64, 0x20, 0x25
        /*0020*/ 	.byte	0x64, 0x2e, 0x0a, 0x00
.L_0:


//--------------------- .nv.shared.reserved.0     --------------------------
	.section	.nv.shared.reserved.0,"aw",@nobits
	.weak		__nv_reservedSMEM_offset_0_alias
	.size		__nv_reservedSMEM_offset_0_alias, 0, 64
	.other		__nv_reservedSMEM_offset_0_alias,@"STO_CUDA_RESERVED_SHARED STV_DEFAULT"
__nv_reservedSMEM_offset_0_alias:
	.zero		0
	.zero		64


//--------------------- .nv.constant0._Z12helloFromGPUv --------------------------
	.section	.nv.constant0._Z12helloFromGPUv,"a",@progbits
	.sectionflags	@""
	.align	4
.nv.constant0._Z12helloFromGPUv:
	.zero		896


//--------------------- SYMBOLS --------------------------

	.type		.nv.reservedSmem.offset0,@object
	.size		.nv.reservedSmem.offset0,0x4
	.type		vprintf,@function
